//
// Generated by NVIDIA NVVM Compiler
//
// Compiler Build ID: CL-36424714
// Cuda compilation tools, release 13.0, V13.0.88
// Based on NVVM 20.0.0
//

.version 9.0
.target sm_100
.address_size 64

	// .globl	_Z6VecAddPii
.global .attribute(.managed) .align 4 .b8 Vett[128];

.visible .entry _Z6VecAddPii(
	.param .u64 .ptr .align 1 _Z6VecAddPii_param_0,
	.param .u32 _Z6VecAddPii_param_1
)
{
	.reg .b32 	%r<4>;
	.reg .b64 	%rd<5>;

	ld.param.u64 	%rd1, [_Z6VecAddPii_param_0];
	cvta.to.global.u64 	%rd2, %rd1;
	mov.u32 	%r1, %tid.x;
	mul.wide.u32 	%rd3, %r1, 4;
	add.s64 	%rd4, %rd2, %rd3;
	ld.global.u32 	%r2, [%rd4];
	mul.lo.s32 	%r3, %r2, %r2;
	st.global.u32 	[%rd4], %r3;
	ret;

}


// ===== COMPILED SASS (sm_100) =====

	.target	sm_100

	.elftype	@"ET_EXEC"


//--------------------- .note.nv.tkinfo           --------------------------
	.section	.note.nv.tkinfo,"",@"SHT_NOTE"
	.sectionflags	@"SHF_NOTE_NV_TKINFO"
	.tkinfo
        /*0018*/ 	.word	0x00000002
        /*0030*/ 	.string	""
        /*0030*/ 	.string	"ptxas"
        /*0030*/ 	.string	"Cuda compilation tools, release 13.0, V13.0.88"
        /*0030*/ 	.string	"Build cuda_13.0.r13.0/compiler.36424714_0"
        /*0030*/ 	.string	"-arch sm_100 -m 64 "



//--------------------- .note.nv.cuinfo           --------------------------
	.section	.note.nv.cuinfo,"",@"SHT_NOTE"
	.sectionflags	@"SHF_NOTE_NV_CUINFO"
        /*0018*/ 	.short	0x0002
        /*001a*/ 	.short	0x0064
        /*001c*/ 	.short	0x0082
	.zero		2


//--------------------- .nv.info                  --------------------------
	.section	.nv.info,"",@"SHT_CUDA_INFO"
	.align	4


	//----- nvinfo : EIATTR_REGCOUNT
	.align		4
        /*0000*/ 	.byte	0x04, 0x2f
        /*0002*/ 	.short	(.L_2 - .L_1)
	.align		4
.L_1:
        /*0004*/ 	.word	index@(_Z6VecAddPii)
        /*0008*/ 	.word	0x00000008


	//----- nvinfo : EIATTR_FRAME_SIZE
	.align		4
.L_2:
        /*000c*/ 	.byte	0x04, 0x11
        /*000e*/ 	.short	(.L_4 - .L_3)
	.align		4
.L_3:
        /*0010*/ 	.word	index@(_Z6VecAddPii)
        /*0014*/ 	.word	0x00000000


	//----- nvinfo : EIATTR_MIN_STACK_SIZE
	.align		4
.L_4:
        /*0018*/ 	.byte	0x04, 0x12
        /*001a*/ 	.short	(.L_6 - .L_5)
	.align		4
.L_5:
        /*001c*/ 	.word	index@(_Z6VecAddPii)
        /*0020*/ 	.word	0x00000000
.L_6:


//--------------------- .nv.compat                --------------------------
	.section	.nv.compat,"",@"SHT_CUDA_COMPAT_INFO"
	.align	4
        /*0000*/ 	.byte	0x02, 0x09, 0x00, 0x00, 0x02, 0x02, 0x01, 0x00, 0x02, 0x05, 0x05, 0x00, 0x03, 0x07, 0x01, 0x01
        /*0010*/ 	.byte	0x02, 0x03, 0x00, 0x00, 0x02, 0x06, 0x01, 0x00, 0x04, 0x0b, 0x08, 0x00, 0x09, 0x00, 0x00, 0x00
        /*0020*/ 	.byte	0x00, 0x00, 0x00, 0x00


//--------------------- .nv.info._Z6VecAddPii     --------------------------
	.section	.nv.info._Z6VecAddPii,"",@"SHT_CUDA_INFO"
	.sectionflags	@""
	.align	4


	//----- nvinfo : EIATTR_CUDA_API_VERSION
	.align		4
        /*0000*/ 	.byte	0x04, 0x37
        /*0002*/ 	.short	(.L_8 - .L_7)
.L_7:
        /*0004*/ 	.word	0x00000082


	//----- nvinfo : EIATTR_KPARAM_INFO
	.align		4
.L_8:
        /*0008*/ 	.byte	0x04, 0x17
        /*000a*/ 	.short	(.L_10 - .L_9)
.L_9:
        /*000c*/ 	.word	0x00000000
        /*0010*/ 	.short	0x0001
        /*0012*/ 	.short	0x0008
        /*0014*/ 	.byte	0x00, 0xf0, 0x11, 0x00


	//----- nvinfo : EIATTR_KPARAM_INFO
	.align		4
.L_10:
        /*0018*/ 	.byte	0x04, 0x17
        /*001a*/ 	.short	(.L_12 - .L_11)
.L_11:
        /*001c*/ 	.word	0x00000000
        /*0020*/ 	.short	0x0000
        /*0022*/ 	.short	0x0000
        /*0024*/ 	.byte	0x00, 0xf5, 0x21, 0x00


	//----- nvinfo : EIATTR_SPARSE_MMA_MASK
	.align		4
.L_12:
        /*0028*/ 	.byte	0x03, 0x50
        /*002a*/ 	.short	0x0000


	//----- nvinfo : EIATTR_MAXREG_COUNT
	.align		4
        /*002c*/ 	.byte	0x03, 0x1b
        /*002e*/ 	.short	0x00ff


	//----- nvinfo : EIATTR_MERCURY_ISA_VERSION
	.align		4
        /*0030*/ 	.byte	0x03, 0x5f
        /*0032*/ 	.short	0x0101


	//----- nvinfo : EIATTR_VRC_CTA_INIT_COUNT
	.align		4
        /*0034*/ 	.byte	0x02, 0x4a
	.zero		1
	.zero		1


	//----- nvinfo : EIATTR_EXIT_INSTR_OFFSETS
	.align		4
        /*0038*/ 	.byte	0x04, 0x1c
        /*003a*/ 	.short	(.L_14 - .L_13)


	//   ....[0]....
.L_13:
        /*003c*/ 	.word	0x00000080


	//----- nvinfo : EIATTR_CBANK_PARAM_SIZE
	.align		4
.L_14:
        /*0040*/ 	.byte	0x03, 0x19
        /*0042*/ 	.short	0x000c


	//----- nvinfo : EIATTR_PARAM_CBANK
	.align		4
        /*0044*/ 	.byte	0x04, 0x0a
        /*0046*/ 	.short	(.L_16 - .L_15)
	.align		4
.L_15:
        /*0048*/ 	.word	index@(.nv.constant0._Z6VecAddPii)
        /*004c*/ 	.short	0x0380
        /*004e*/ 	.short	0x000c


	//----- nvinfo : EIATTR_SW_WAR
	.align		4
.L_16:
        /*0050*/ 	.byte	0x04, 0x36
        /*0052*/ 	.short	(.L_18 - .L_17)
.L_17:
        /*0054*/ 	.word	0x00000008
.L_18:


//--------------------- .nv.callgraph             --------------------------
	.section	.nv.callgraph,"",@"SHT_CUDA_CALLGRAPH"
	.align	4
	.sectionentsize	8
	.align		4
        /*0000*/ 	.word	0x00000000
	.align		4
        /*0004*/ 	.word	0xffffffff
	.align		4
        /*0008*/ 	.word	0x00000000
	.align		4
        /*000c*/ 	.word	0xfffffffe
	.align		4
        /*0010*/ 	.word	0x00000000
	.align		4
        /*0014*/ 	.word	0xfffffffd
	.align		4
        /*0018*/ 	.word	0x00000000
	.align		4
        /*001c*/ 	.word	0xfffffffc


//--------------------- .nv.constant4             --------------------------
	.section	.nv.constant4,"a",@progbits
	.align	8
	.align		8
.nv.constant4:
        /*0000*/ 	.dword	Vett


//--------------------- .text._Z6VecAddPii        --------------------------
	.section	.text._Z6VecAddPii,"ax",@progbits
	.align	128
        .global         _Z6VecAddPii
        .type           _Z6VecAddPii,@function
        .size           _Z6VecAddPii,(.L_x_1 - _Z6VecAddPii)
        .other          _Z6VecAddPii,@"STO_CUDA_ENTRY STV_DEFAULT"
_Z6VecAddPii:
.text._Z6VecAddPii:
[----:B------:R-:W-:Y:S01]  /*0000*/  LDC R1, c[0x0][0x37c] ;  /* 0x0000df00ff017b82 */ /* 0x000fe20000000800 */
[----:B------:R-:W0:Y:S07]  /*0010*/  S2R R5, SR_TID.X ;  /* 0x0000000000057919 */ /* 0x000e2e0000002100 */
[----:B------:R-:W0:Y:S01]  /*0020*/  LDC.64 R2, c[0x0][0x380] ;  /* 0x0000e000ff027b82 */ /* 0x000e220000000a00 */
[----:B------:R-:W1:Y:S01]  /*0030*/  LDCU.64 UR4, c[0x0][0x358] ;  /* 0x00006b00ff0477ac */ /* 0x000e620008000a00 */
[----:B0-----:R-:W-:-:S05]  /*0040*/  IMAD.WIDE.U32 R2, R5, 0x4, R2 ;  /* 0x0000000405027825 */ /* 0x001fca00078e0002 */
[----:B-1----:R-:W2:Y:S02]  /*0050*/  LDG.E R0, desc[UR4][R2.64] ;  /* 0x0000000402007981 */ /* 0x002ea4000c1e1900 */
[----:B--2---:R-:W-:-:S05]  /*0060*/  IMAD R5, R0, R0, RZ ;  /* 0x0000000000057224 */ /* 0x004fca00078e02ff */
[----:B------:R-:W-:Y:S01]  /*0070*/  STG.E desc[UR4][R2.64], R5 ;  /* 0x0000000502007986 */ /* 0x000fe2000c101904 */
[----:B------:R-:W-:Y:S05]  /*0080*/  EXIT ;  /* 0x000000000000794d */ /* 0x000fea0003800000 */
.L_x_0:
[----:B------:R-:W-:-:S00]  /*0090*/  BRA `(.L_x_0) ;  /* 0xfffffffc00fc7947 */ /* 0x000fc0000383ffff */
[----:B------:R-:W-:-:S00]  /*00a0*/  NOP ;  /* 0x0000000000007918 */ /* 0x000fc00000000000 */
        /* <DEDUP_REMOVED lines=13> */
.L_x_1:


//--------------------- .nv.shared.reserved.0     --------------------------
	.section	.nv.shared.reserved.0,"aw",@nobits
	.weak		__nv_reservedSMEM_offset_0_alias
	.size		__nv_reservedSMEM_offset_0_alias, 0, 64
	.other		__nv_reservedSMEM_offset_0_alias,@"STO_CUDA_RESERVED_SHARED STV_DEFAULT"
__nv_reservedSMEM_offset_0_alias:
	.zero		0
	.zero		64


//--------------------- .nv.global                --------------------------
	.section	.nv.global,"aw",@nobits
	.align	4
.nv.global:
	.type		Vett,@object
	.size		Vett,(.L_0 - Vett)
	.other		Vett,@"STV_DEFAULT STO_CUDA_MANAGED"
Vett:
	.zero		128
.L_0:


//--------------------- .nv.constant0._Z6VecAddPii --------------------------
	.section	.nv.constant0._Z6VecAddPii,"a",@progbits
	.sectionflags	@""
	.align	4
.nv.constant0._Z6VecAddPii:
	.zero		908


//--------------------- SYMBOLS --------------------------

	.type		.nv.reservedSmem.offset0,@object
	.size		.nv.reservedSmem.offset0,0x4
